	.target	sm_90a

	.elftype	@"ET_EXEC"


//--------------------- .note.nv.tkinfo           --------------------------
	.section	.note.nv.tkinfo,"",@"SHT_NOTE"
	.sectionflags	@"SHF_NOTE_NV_TKINFO"
	.tkinfo
        /*0018*/ 	.word	0x00000002
        /*0030*/ 	.string	""
        /*0030*/ 	.string	"ptxas"
        /*0030*/ 	.string	"Cuda compilation tools, release 13.0, V13.0.88"
        /*0030*/ 	.string	"Build cuda_13.0.r13.0/compiler.36424714_0"
        /*0030*/ 	.string	"-v  -suppress-debug-info  -lineinfo  -arch sm_90a "



//--------------------- .note.nv.cuinfo           --------------------------
	.section	.note.nv.cuinfo,"",@"SHT_NOTE"
	.sectionflags	@"SHF_NOTE_NV_CUINFO"
        /*0018*/ 	.short	0x0002
        /*001a*/ 	.short	0x005a
        /*001c*/ 	.short	0x0082
	.zero		2


//--------------------- .nv.info                  --------------------------
	.section	.nv.info,"",@"SHT_CUDA_INFO"
	.align	4


	//----- nvinfo : EIATTR_REGCOUNT
	.align		4
        /*0000*/ 	.byte	0x04, 0x2f
        /*0002*/ 	.short	(.L_1 - .L_0)
	.align		4
.L_0:
        /*0004*/ 	.word	index@(matmul_kernel)
        /*0008*/ 	.word	0x00000040


	//----- nvinfo : EIATTR_FRAME_SIZE
	.align		4
.L_1:
        /*000c*/ 	.byte	0x04, 0x11
        /*000e*/ 	.short	(.L_3 - .L_2)
	.align		4
.L_2:
        /*0010*/ 	.word	index@(matmul_kernel)
        /*0014*/ 	.word	0x00000000


	//----- nvinfo : EIATTR_MIN_STACK_SIZE
	.align		4
.L_3:
        /*0018*/ 	.byte	0x04, 0x12
        /*001a*/ 	.short	(.L_5 - .L_4)
	.align		4
.L_4:
        /*001c*/ 	.word	index@(matmul_kernel)
        /*0020*/ 	.word	0x00000000
.L_5:


//--------------------- .nv.compat                --------------------------
	.section	.nv.compat,"",@"SHT_CUDA_COMPAT_INFO"
	.align	4
        /*0000*/ 	.byte	0x02, 0x09, 0x01, 0x00, 0x02, 0x02, 0x02, 0x00, 0x02, 0x05, 0x05, 0x00, 0x03, 0x07, 0x01, 0x01
        /*0010*/ 	.byte	0x02, 0x03, 0x00, 0x00, 0x02, 0x06, 0x01, 0x00, 0x04, 0x0b, 0x08, 0x00, 0x00, 0x00, 0x00, 0x00
        /*0020*/ 	.byte	0x00, 0x00, 0x00, 0x00


//--------------------- .nv.info.matmul_kernel    --------------------------
	.section	.nv.info.matmul_kernel,"",@"SHT_CUDA_INFO"
	.sectionflags	@""
	.align	4


	//----- nvinfo : EIATTR_CUDA_API_VERSION
	.align		4
        /*0000*/ 	.byte	0x04, 0x37
        /*0002*/ 	.short	(.L_7 - .L_6)
.L_6:
        /*0004*/ 	.word	0x00000082


	//----- nvinfo : EIATTR_KPARAM_INFO
	.align		4
.L_7:
        /*0008*/ 	.byte	0x04, 0x17
        /*000a*/ 	.short	(.L_9 - .L_8)
.L_8:
        /*000c*/ 	.word	0x00000000
        /*0010*/ 	.short	0x000d
        /*0012*/ 	.short	0x0048
        /*0014*/ 	.byte	0x00, 0xf4, 0x21, 0x00


	//----- nvinfo : EIATTR_KPARAM_INFO
	.align		4
.L_9:
        /*0018*/ 	.byte	0x04, 0x17
        /*001a*/ 	.short	(.L_11 - .L_10)
.L_10:
        /*001c*/ 	.word	0x00000000
        /*0020*/ 	.short	0x000c
        /*0022*/ 	.short	0x0040
        /*0024*/ 	.byte	0x00, 0xf4, 0x21, 0x00


	//----- nvinfo : EIATTR_KPARAM_INFO
	.align		4
.L_11:
        /*0028*/ 	.byte	0x04, 0x17
        /*002a*/ 	.short	(.L_13 - .L_12)
.L_12:
        /*002c*/ 	.word	0x00000000
        /*0030*/ 	.short	0x000b
        /*0032*/ 	.short	0x0038
        /*0034*/ 	.byte	0x00, 0xf0, 0x11, 0x00


	//----- nvinfo : EIATTR_KPARAM_INFO
	.align		4
.L_13:
        /*0038*/ 	.byte	0x04, 0x17
        /*003a*/ 	.short	(.L_15 - .L_14)
.L_14:
        /*003c*/ 	.word	0x00000000
        /*0040*/ 	.short	0x000a
        /*0042*/ 	.short	0x0034
        /*0044*/ 	.byte	0x00, 0xf0, 0x11, 0x00


	//----- nvinfo : EIATTR_KPARAM_INFO
	.align		4
.L_15:
        /*0048*/ 	.byte	0x04, 0x17
        /*004a*/ 	.short	(.L_17 - .L_16)
.L_16:
        /*004c*/ 	.word	0x00000000
        /*0050*/ 	.short	0x0009
        /*0052*/ 	.short	0x0030
        /*0054*/ 	.byte	0x00, 0xf0, 0x11, 0x00


	//----- nvinfo : EIATTR_KPARAM_INFO
	.align		4
.L_17:
        /*0058*/ 	.byte	0x04, 0x17
        /*005a*/ 	.short	(.L_19 - .L_18)
.L_18:
        /*005c*/ 	.word	0x00000000
        /*0060*/ 	.short	0x0008
        /*0062*/ 	.short	0x002c
        /*0064*/ 	.byte	0x00, 0xf0, 0x11, 0x00


	//----- nvinfo : EIATTR_KPARAM_INFO
	.align		4
.L_19:
        /*0068*/ 	.byte	0x04, 0x17
        /*006a*/ 	.short	(.L_21 - .L_20)
.L_20:
        /*006c*/ 	.word	0x00000000
        /*0070*/ 	.short	0x0007
        /*0072*/ 	.short	0x0028
        /*0074*/ 	.byte	0x00, 0xf0, 0x11, 0x00


	//----- nvinfo : EIATTR_KPARAM_INFO
	.align		4
.L_21:
        /*0078*/ 	.byte	0x04, 0x17
        /*007a*/ 	.short	(.L_23 - .L_22)
.L_22:
        /*007c*/ 	.word	0x00000000
        /*0080*/ 	.short	0x0006
        /*0082*/ 	.short	0x0024
        /*0084*/ 	.byte	0x00, 0xf0, 0x11, 0x00


	//----- nvinfo : EIATTR_KPARAM_INFO
	.align		4
.L_23:
        /*0088*/ 	.byte	0x04, 0x17
        /*008a*/ 	.short	(.L_25 - .L_24)
.L_24:
        /*008c*/ 	.word	0x00000000
        /*0090*/ 	.short	0x0005
        /*0092*/ 	.short	0x0020
        /*0094*/ 	.byte	0x00, 0xf0, 0x11, 0x00


	//----- nvinfo : EIATTR_KPARAM_INFO
	.align		4
.L_25:
        /*0098*/ 	.byte	0x04, 0x17
        /*009a*/ 	.short	(.L_27 - .L_26)
.L_26:
        /*009c*/ 	.word	0x00000000
        /*00a0*/ 	.short	0x0004
        /*00a2*/ 	.short	0x001c
        /*00a4*/ 	.byte	0x00, 0xf0, 0x11, 0x00


	//----- nvinfo : EIATTR_KPARAM_INFO
	.align		4
.L_27:
        /*00a8*/ 	.byte	0x04, 0x17
        /*00aa*/ 	.short	(.L_29 - .L_28)
.L_28:
        /*00ac*/ 	.word	0x00000000
        /*00b0*/ 	.short	0x0003
        /*00b2*/ 	.short	0x0018
        /*00b4*/ 	.byte	0x00, 0xf0, 0x11, 0x00


	//----- nvinfo : EIATTR_KPARAM_INFO
	.align		4
.L_29:
        /*00b8*/ 	.byte	0x04, 0x17
        /*00ba*/ 	.short	(.L_31 - .L_30)
.L_30:
        /*00bc*/ 	.word	0x00000000
        /*00c0*/ 	.short	0x0002
        /*00c2*/ 	.short	0x0010
        /*00c4*/ 	.byte	0x00, 0xf4, 0x21, 0x00


	//----- nvinfo : EIATTR_KPARAM_INFO
	.align		4
.L_31:
        /*00c8*/ 	.byte	0x04, 0x17
        /*00ca*/ 	.short	(.L_33 - .L_32)
.L_32:
        /*00cc*/ 	.word	0x00000000
        /*00d0*/ 	.short	0x0001
        /*00d2*/ 	.short	0x0008
        /*00d4*/ 	.byte	0x00, 0xf4, 0x21, 0x00


	//----- nvinfo : EIATTR_KPARAM_INFO
	.align		4
.L_33:
        /*00d8*/ 	.byte	0x04, 0x17
        /*00da*/ 	.short	(.L_35 - .L_34)
.L_34:
        /*00dc*/ 	.word	0x00000000
        /*00e0*/ 	.short	0x0000
        /*00e2*/ 	.short	0x0000
        /*00e4*/ 	.byte	0x00, 0xf4, 0x21, 0x00


	//----- nvinfo : EIATTR_SPARSE_MMA_MASK
	.align		4
.L_35:
        /*00e8*/ 	.byte	0x03, 0x50
        /*00ea*/ 	.short	0x0000


	//----- nvinfo : EIATTR_MAXREG_COUNT
	.align		4
        /*00ec*/ 	.byte	0x03, 0x1b
        /*00ee*/ 	.short	0x00ff


	//----- nvinfo : EIATTR_NUM_BARRIERS
	.align		4
        /*00f0*/ 	.byte	0x02, 0x4c
        /*00f2*/ 	.byte	0x01
	.zero		1


	//----- nvinfo : EIATTR_MERCURY_ISA_VERSION
	.align		4
        /*00f4*/ 	.byte	0x03, 0x5f
        /*00f6*/ 	.short	0x0101


	//----- nvinfo : EIATTR_EXIT_INSTR_OFFSETS
	.align		4
        /*00f8*/ 	.byte	0x04, 0x1c
        /*00fa*/ 	.short	(.L_37 - .L_36)


	//   ....[0]....
.L_36:
        /*00fc*/ 	.word	0x000019e0


	//   ....[1]....
        /*0100*/ 	.word	0x00001a00


	//----- nvinfo : EIATTR_REQNTID
	.align		4
.L_37:
        /*0104*/ 	.byte	0x04, 0x10
        /*0106*/ 	.short	(.L_39 - .L_38)
.L_38:
        /*0108*/ 	.word	0x00000100
        /*010c*/ 	.word	0x00000001
        /*0110*/ 	.word	0x00000001


	//----- nvinfo : EIATTR_CBANK_PARAM_SIZE
	.align		4
.L_39:
        /*0114*/ 	.byte	0x03, 0x19
        /*0116*/ 	.short	0x0050


	//----- nvinfo : EIATTR_PARAM_CBANK
	.align		4
        /*0118*/ 	.byte	0x04, 0x0a
        /*011a*/ 	.short	(.L_41 - .L_40)
	.align		4
.L_40:
        /*011c*/ 	.word	index@(.nv.constant0.matmul_kernel)
        /*0120*/ 	.short	0x0210
        /*0122*/ 	.short	0x0050


	//----- nvinfo : EIATTR_SW_WAR
	.align		4
.L_41:
        /*0124*/ 	.byte	0x04, 0x36
        /*0126*/ 	.short	(.L_43 - .L_42)
.L_42:
        /*0128*/ 	.word	0x00000008
.L_43:


//--------------------- .nv.callgraph             --------------------------
	.section	.nv.callgraph,"",@"SHT_CUDA_CALLGRAPH"
	.align	4
	.sectionentsize	8
	.align		4
        /*0000*/ 	.word	0x00000000
	.align		4
        /*0004*/ 	.word	0xffffffff
	.align		4
        /*0008*/ 	.word	0x00000000
	.align		4
        /*000c*/ 	.word	0xfffffffe
	.align		4
        /*0010*/ 	.word	0x00000000
	.align		4
        /*0014*/ 	.word	0xfffffffd
	.align		4
        /*0018*/ 	.word	0x00000000
	.align		4
        /*001c*/ 	.word	0xfffffffc


//--------------------- .text.matmul_kernel       --------------------------
	.section	.text.matmul_kernel,"ax",@progbits
	.align	128
        .global         matmul_kernel
        .type           matmul_kernel,@function
        .size           matmul_kernel,(.L_x_3 - matmul_kernel)
        .other          matmul_kernel,@"STO_CUDA_ENTRY STV_DEFAULT"
matmul_kernel:
.text.matmul_kernel:
[----:B------:R-:W-:Y:S08]  /*0000*/  LDC R1, c[0x0][0x28] ;  /* 0x00000a00ff017b82 */ /* 0x000ff00000000800 */
[----:B------:R-:W0:Y:S01]  /*0010*/  LDC.64 R22, c[0x0][0x228] ;  /* 0x00008a00ff167b82 */ /* 0x000e220000000a00 */
[----:B------:R-:W1:Y:S01]  /*0020*/  S2R R5, SR_CTAID.X ;  /* 0x0000000000057919 */ /* 0x000e620000002500 */
[----:B------:R-:W-:Y:S01]  /*0030*/  UMOV UR4, 0x400 ;  /* 0x0000040000047882 */ /* 0x000fe20000000000 */
[----:B------:R-:W-:-:S05]  /*0040*/  ULDC.64 UR8, c[0x0][0x208] ;  /* 0x0000820000087ab9 */ /* 0x000fca0000000a00 */
[----:B------:R-:W2:Y:S01]  /*0050*/  S2UR UR5, SR_CgaCtaId ;  /* 0x00000000000579c3 */ /* 0x000ea20000008800 */
[----:B0-----:R-:W-:-:S05]  /*0060*/  VIADD R0, R23, 0x1f ;  /* 0x0000001f17007836 */ /* 0x001fca0000000000 */
[----:B------:R-:W-:Y:S01]  /*0070*/  SHF.R.S32.HI R3, RZ, 0x1f, R0 ;  /* 0x0000001fff037819 */ /* 0x000fe20000011400 */
[----:B--2---:R-:W-:-:S03]  /*0080*/  ULEA UR4, UR5, UR4, 0x18 ;  /* 0x0000000405047291 */ /* 0x004fc6000f8ec03f */
[----:B------:R-:W-:Y:S02]  /*0090*/  LEA.HI R3, R3, R0, RZ, 0x5 ;  /* 0x0000000003037211 */ /* 0x000fe400078f28ff */
[----:B-1----:R-:W-:Y:S02]  /*00a0*/  IABS R8, R5 ;  /* 0x0000000500087213 */ /* 0x002fe40000000000 */
[----:B------:R-:W-:-:S05]  /*00b0*/  SHF.R.S32.HI R3, RZ, 0x5, R3 ;  /* 0x00000005ff037819 */ /* 0x000fca0000011403 */
[----:B------:R-:W-:-:S05]  /*00c0*/  IMAD.SHL.U32 R4, R3, 0x8, RZ ;  /* 0x0000000803047824 */ /* 0x000fca00078e00ff */
[-C--:B------:R-:W-:Y:S02]  /*00d0*/  IABS R7, R4.reuse ;  /* 0x0000000400077213 */ /* 0x080fe40000000000 */
[----:B------:R-:W-:Y:S02]  /*00e0*/  IABS R10, R4 ;  /* 0x00000004000a7213 */ /* 0x000fe40000000000 */
[----:B------:R-:W0:Y:S08]  /*00f0*/  I2F.RP R0, R7 ;  /* 0x0000000700007306 */ /* 0x000e300000209400 */
[----:B0-----:R-:W0:Y:S02]  /*0100*/  MUFU.RCP R0, R0 ;  /* 0x0000000000007308 */ /* 0x001e240000001000 */
[----:B0-----:R-:W-:-:S02]  /*0110*/  VIADD R2, R0, 0xffffffe ;  /* 0x0ffffffe00027836 */ /* 0x001fc40000000000 */
[----:B------:R-:W-:-:S04]  /*0120*/  IMAD.MOV R0, RZ, RZ, -R10 ;  /* 0x000000ffff007224 */ /* 0x000fc800078e0a0a */
[----:B------:R0:W1:Y:S02]  /*0130*/  F2I.FTZ.U32.TRUNC.NTZ R3, R2 ;  /* 0x0000000200037305 */ /* 0x000064000021f000 */
[----:B0-----:R-:W-:Y:S02]  /*0140*/  IMAD.MOV.U32 R2, RZ, RZ, RZ ;  /* 0x000000ffff027224 */ /* 0x001fe400078e00ff */
[----:B-1----:R-:W-:-:S04]  /*0150*/  IMAD.MOV R6, RZ, RZ, -R3 ;  /* 0x000000ffff067224 */ /* 0x002fc800078e0a03 */
[----:B------:R-:W-:Y:S02]  /*0160*/  IMAD R9, R6, R7, RZ ;  /* 0x0000000706097224 */ /* 0x000fe400078e02ff */
[----:B------:R-:W-:Y:S02]  /*0170*/  IMAD.MOV.U32 R6, RZ, RZ, R8 ;  /* 0x000000ffff067224 */ /* 0x000fe400078e0008 */
[----:B------:R-:W-:-:S06]  /*0180*/  IMAD.HI.U32 R3, R3, R9, R2 ;  /* 0x0000000903037227 */ /* 0x000fcc00078e0002 */
[----:B------:R-:W-:-:S04]  /*0190*/  IMAD.HI.U32 R3, R3, R6, RZ ;  /* 0x0000000603037227 */ /* 0x000fc800078e00ff */
[----:B------:R-:W-:-:S05]  /*01a0*/  IMAD R0, R3, R0, R6 ;  /* 0x0000000003007224 */ /* 0x000fca00078e0206 */
[----:B------:R-:W-:-:S13]  /*01b0*/  ISETP.GT.U32.AND P1, PT, R7, R0, PT ;  /* 0x000000000700720c */ /* 0x000fda0003f24070 */
[----:B------:R-:W-:Y:S02]  /*01c0*/  @!P1 IMAD.IADD R0, R0, 0x1, -R7 ;  /* 0x0000000100009824 */ /* 0x000fe400078e0a07 */
[----:B------:R-:W-:Y:S01]  /*01d0*/  @!P1 VIADD R3, R3, 0x1 ;  /* 0x0000000103039836 */ /* 0x000fe20000000000 */
[----:B------:R-:W-:Y:S02]  /*01e0*/  ISETP.NE.AND P1, PT, R4, RZ, PT ;  /* 0x000000ff0400720c */ /* 0x000fe40003f25270 */
[----:B------:R-:W-:Y:S02]  /*01f0*/  ISETP.GE.U32.AND P0, PT, R0, R7, PT ;  /* 0x000000070000720c */ /* 0x000fe40003f06070 */
[----:B------:R-:W-:-:S04]  /*0200*/  LOP3.LUT R0, R5, R4, RZ, 0x3c, !PT ;  /* 0x0000000405007212 */ /* 0x000fc800078e3cff */
[----:B------:R-:W-:Y:S01]  /*0210*/  ISETP.GE.AND P2, PT, R0, RZ, PT ;  /* 0x000000ff0000720c */ /* 0x000fe20003f46270 */
[----:B------:R-:W-:-:S06]  /*0220*/  VIADD R0, R22, 0x1f ;  /* 0x0000001f16007836 */ /* 0x000fcc0000000000 */
[----:B------:R-:W-:-:S04]  /*0230*/  @P0 VIADD R3, R3, 0x1 ;  /* 0x0000000103030836 */ /* 0x000fc80000000000 */
[----:B------:R-:W-:Y:S01]  /*0240*/  IMAD.MOV.U32 R2, RZ, RZ, R3 ;  /* 0x000000ffff027224 */ /* 0x000fe200078e0003 */
[----:B------:R-:W-:-:S03]  /*0250*/  SHF.R.S32.HI R3, RZ, 0x1f, R0 ;  /* 0x0000001fff037819 */ /* 0x000fc60000011400 */
[----:B------:R-:W-:Y:S01]  /*0260*/  @!P2 IMAD.MOV R2, RZ, RZ, -R2 ;  /* 0x000000ffff02a224 */ /* 0x000fe200078e0a02 */
[----:B------:R-:W-:Y:S02]  /*0270*/  @!P1 LOP3.LUT R2, RZ, R4, RZ, 0x33, !PT ;  /* 0x00000004ff029212 */ /* 0x000fe400078e33ff */
[----:B------:R-:W-:-:S03]  /*0280*/  LEA.HI R3, R3, R0, RZ, 0x5 ;  /* 0x0000000003037211 */ /* 0x000fc600078f28ff */
[----:B------:R-:W-:Y:S02]  /*0290*/  IMAD.SHL.U32 R14, R2, 0x8, RZ ;  /* 0x00000008020e7824 */ /* 0x000fe400078e00ff */
[----:B------:R-:W-:-:S03]  /*02a0*/  IMAD.MOV R2, RZ, RZ, -R2 ;  /* 0x000000ffff027224 */ /* 0x000fc600078e0a02 */
[----:B------:R-:W-:Y:S01]  /*02b0*/  LEA.HI.SX32 R3, R3, -R14, 0x1b ;  /* 0x8000000e03037211 */ /* 0x000fe200078fdaff */
[----:B------:R-:W-:-:S03]  /*02c0*/  IMAD R8, R4, R2, R5 ;  /* 0x0000000204087224 */ /* 0x000fc600078e0205 */
[----:B------:R-:W-:Y:S02]  /*02d0*/  VIMNMX R11, R3, 0x8, PT ;  /* 0x00000008030b7848 */ /* 0x000fe40003fe0100 */
[----:B------:R-:W-:Y:S02]  /*02e0*/  IABS R9, R8 ;  /* 0x0000000800097213 */ /* 0x000fe40000000000 */
[-C--:B------:R-:W-:Y:S02]  /*02f0*/  IABS R7, R11.reuse ;  /* 0x0000000b00077213 */ /* 0x080fe40000000000 */
[----:B------:R-:W-:Y:S02]  /*0300*/  IABS R4, R11 ;  /* 0x0000000b00047213 */ /* 0x000fe40000000000 */
[----:B------:R-:W0:Y:S08]  /*0310*/  I2F.RP R0, R7 ;  /* 0x0000000700007306 */ /* 0x000e300000209400 */
[----:B0-----:R-:W0:Y:S02]  /*0320*/  MUFU.RCP R0, R0 ;  /* 0x0000000000007308 */ /* 0x001e240000001000 */
[----:B0-----:R-:W-:-:S02]  /*0330*/  VIADD R3, R0, 0xffffffe ;  /* 0x0ffffffe00037836 */ /* 0x001fc40000000000 */
[----:B------:R-:W-:Y:S02]  /*0340*/  IMAD.MOV R0, RZ, RZ, -R4 ;  /* 0x000000ffff007224 */ /* 0x000fe400078e0a04 */
[----:B------:R-:W0:Y:S02]  /*0350*/  LDC R4, c[0x0][0x230] ;  /* 0x00008c00ff047b82 */ /* 0x000e240000000800 */
[----:B------:R-:W1:Y:S02]  /*0360*/  F2I.FTZ.U32.TRUNC.NTZ R3, R3 ;  /* 0x0000000300037305 */ /* 0x000e64000021f000 */
[----:B-1----:R-:W-:-:S04]  /*0370*/  IMAD.MOV R6, RZ, RZ, -R3 ;  /* 0x000000ffff067224 */ /* 0x002fc800078e0a03 */
[----:B------:R-:W-:Y:S02]  /*0380*/  IMAD.MOV.U32 R2, RZ, RZ, R6 ;  /* 0x000000ffff027224 */ /* 0x000fe400078e0006 */
[----:B0-----:R-:W-:Y:S02]  /*0390*/  VIADD R4, R4, 0x1f ;  /* 0x0000001f04047836 */ /* 0x001fe40000000000 */
[----:B------:R-:W-:Y:S02]  /*03a0*/  IMAD R5, R2, R7, RZ ;  /* 0x0000000702057224 */ /* 0x000fe400078e02ff */
[----:B------:R-:W-:-:S04]  /*03b0*/  IMAD.MOV.U32 R2, RZ, RZ, RZ ;  /* 0x000000ffff027224 */ /* 0x000fc800078e00ff */
        /* <DEDUP_REMOVED lines=9> */
[----:B------:R-:W-:Y:S02]  /*0450*/  ISETP.GE.AND P2, PT, R0, RZ, PT ;  /* 0x000000ff0000720c */ /* 0x000fe40003f46270 */
[----:B------:R-:W0:Y:S05]  /*0460*/  S2R R0, SR_TID.X ;  /* 0x0000000000007919 */ /* 0x000e2a0000002100 */
[----:B------:R-:W-:Y:S01]  /*0470*/  @P0 VIADD R2, R2, 0x1 ;  /* 0x0000000102020836 */ /* 0x000fe20000000000 */
[----:B------:R-:W-:-:S03]  /*0480*/  ISETP.GT.AND P0, PT, R4, 0x1f, PT ;  /* 0x0000001f0400780c */ /* 0x000fc60003f04270 */
[----:B------:R-:W-:-:S04]  /*0490*/  IMAD.MOV.U32 R6, RZ, RZ, R2 ;  /* 0x000000ffff067224 */ /* 0x000fc800078e0002 */
[----:B------:R-:W-:Y:S01]  /*04a0*/  @!P2 IMAD.MOV R6, RZ, RZ, -R6 ;  /* 0x000000ffff06a224 */ /* 0x000fe200078e0a06 */
[----:B------:R-:W-:-:S05]  /*04b0*/  @!P1 LOP3.LUT R6, RZ, R11, RZ, 0x33, !PT ;  /* 0x0000000bff069212 */ /* 0x000fca00078e33ff */
[----:B------:R-:W-:Y:S01]  /*04c0*/  IMAD.MOV R2, RZ, RZ, -R6 ;  /* 0x000000ffff027224 */ /* 0x000fe200078e0a06 */
[----:B------:R-:W-:Y:S01]  /*04d0*/  @!P0 CS2R R16, SRZ ;  /* 0x0000000000108805 */ /* 0x000fe2000001ff00 */
[----:B------:R-:W-:Y:S01]  /*04e0*/  IMAD.SHL.U32 R13, R6, 0x20, RZ ;  /* 0x00000020060d7824 */ /* 0x000fe200078e00ff */
[----:B------:R-:W-:Y:S01]  /*04f0*/  @!P0 CS2R R18, SRZ ;  /* 0x0000000000128805 */ /* 0x000fe2000001ff00 */
[----:B------:R-:W-:-:S04]  /*0500*/  IMAD R2, R11, R2, R8 ;  /* 0x000000020b027224 */ /* 0x000fc800078e0208 */
[----:B------:R-:W-:Y:S01]  /*0510*/  IMAD.IADD R14, R14, 0x1, R2 ;  /* 0x000000010e0e7824 */ /* 0x000fe200078e0202 */
[--C-:B0-----:R-:W-:Y:S01]  /*0520*/  SHF.R.U32.HI R40, RZ, 0x5, R0.reuse ;  /* 0x00000005ff287819 */ /* 0x101fe20000011600 */
[C---:B------:R-:W-:Y:S01]  /*0530*/  @!P0 IMAD.SHL.U32 R2, R0.reuse, 0x20, RZ ;  /* 0x0000002000028824 */ /* 0x040fe200078e00ff */
[----:B------:R-:W-:Y:S02]  /*0540*/  SHF.R.U32.HI R38, RZ, 0x5, R0 ;  /* 0x00000005ff267819 */ /* 0x000fe40000011600 */
[----:B------:R-:W-:Y:S02]  /*0550*/  LOP3.LUT R39, R0, 0x1f, RZ, 0xc0, !PT ;  /* 0x0000001f00277812 */ /* 0x000fe400078ec0ff */
[----:B------:R-:W-:Y:S01]  /*0560*/  SGXT.U32 R40, R40, 0x3 ;  /* 0x000000032828781a */ /* 0x000fe20000000000 */
[----:B------:R-:W-:Y:S01]  /*0570*/  VIADD R38, R38, 0x18 ;  /* 0x0000001826267836 */ /* 0x000fe20000000000 */
[----:B------:R-:W-:Y:S01]  /*0580*/  @!P0 LOP3.LUT R3, R0, 0x80, RZ, 0xc0, !PT ;  /* 0x0000008000038812 */ /* 0x000fe200078ec0ff */
[----:B------:R-:W-:Y:S01]  /*0590*/  IMAD R14, R14, 0x20, R39 ;  /* 0x000000200e0e7824 */ /* 0x000fe200078e0227 */
[----:B------:R-:W-:-:S02]  /*05a0*/  LOP3.LUT R10, R13, R40, RZ, 0xfc, !PT ;  /* 0x000000280d0a7212 */ /* 0x000fc400078efcff */
[C-C-:B------:R-:W-:Y:S02]  /*05b0*/  LOP3.LUT R11, R13.reuse, 0x8, R40.reuse, 0xfe, !PT ;  /* 0x000000080d0b7812 */ /* 0x140fe400078efe28 */
[----:B------:R-:W-:Y:S01]  /*05c0*/  LOP3.LUT R12, R13, 0x10, R40, 0xfe, !PT ;  /* 0x000000100d0c7812 */ /* 0x000fe200078efe28 */
[----:B------:R-:W-:Y:S01]  /*05d0*/  IMAD.IADD R13, R38, 0x1, R13 ;  /* 0x00000001260d7824 */ /* 0x000fe200078e020d */
[----:B------:R-:W-:Y:S02]  /*05e0*/  @!P0 SHF.R.U32.HI R5, RZ, 0x1, R0 ;  /* 0x00000001ff058819 */ /* 0x000fe40000011600 */
[----:B------:R-:W-:Y:S01]  /*05f0*/  @!P0 LOP3.LUT R9, R2, 0x60, RZ, 0xc0, !PT ;  /* 0x0000006002098812 */ /* 0x000fe200078ec0ff */
[----:B------:R-:W-:Y:S06]  /*0600*/  @!P0 BRA `(.L_x_0) ;  /* 0x00000010000c8947 */ /* 0x000fec0003800000 */
[----:B------:R-:W-:Y:S01]  /*0610*/  IABS R2, R23 ;  /* 0x0000001700027213 */ /* 0x000fe20000000000 */
[----:B------:R-:W0:Y:S01]  /*0620*/  LDC R43, c[0x0][0x238] ;  /* 0x00008e00ff2b7b82 */ /* 0x000e220000000800 */
[----:B------:R-:W-:Y:S01]  /*0630*/  IABS R6, R22 ;  /* 0x0000001600067213 */ /* 0x000fe20000000000 */
[----:B------:R-:W-:Y:S01]  /*0640*/  ULDC UR5, c[0x0][0x240] ;  /* 0x0000900000057ab9 */ /* 0x000fe20000000800 */
[----:B------:R-:W1:Y:S01]  /*0650*/  I2F.RP R3, R2 ;  /* 0x0000000200037306 */ /* 0x000e620000209400 */
[----:B------:R-:W-:Y:S01]  /*0660*/  IABS R19, R11 ;  /* 0x0000000b00137213 */ /* 0x000fe20000000000 */
[----:B------:R-:W-:Y:S01]  /*0670*/  ULDC.64 UR12, c[0x0][0x218] ;  /* 0x00008600000c7ab9 */ /* 0x000fe20000000a00 */
[----:B------:R-:W-:Y:S01]  /*0680*/  IABS R21, R10 ;  /* 0x0000000a00157213 */ /* 0x000fe20000000000 */
[----:B------:R-:W-:Y:S01]  /*0690*/  ULDC UR6, c[0x0][0x234] ;  /* 0x00008d0000067ab9 */ /* 0x000fe20000000800 */
[----:B------:R-:W-:Y:S01]  /*06a0*/  IABS R25, R14 ;  /* 0x0000000e00197213 */ /* 0x000fe20000000000 */
[----:B------:R-:W-:Y:S01]  /*06b0*/  IMAD.SHL.U32 R20, R0, 0x2, RZ ;  /* 0x0000000200147824 */ /* 0x000fe200078e00ff */
[----:B------:R-:W-:Y:S01]  /*06c0*/  ISETP.GE.AND P5, PT, R10, RZ, PT ;  /* 0x000000ff0a00720c */ /* 0x000fe20003fa6270 */
[----:B------:R-:W2:Y:S01]  /*06d0*/  I2F.RP R5, R6 ;  /* 0x0000000600057306 */ /* 0x000ea20000209400 */
[----:B------:R-:W-:Y:S01]  /*06e0*/  ISETP.GE.AND P6, PT, R14, RZ, PT ;  /* 0x000000ff0e00720c */ /* 0x000fe20003fc6270 */
[----:B------:R-:W-:Y:S01]  /*06f0*/  ULDC.64 UR10, c[0x0][0x210] ;  /* 0x00008400000a7ab9 */ /* 0x000fe20000000a00 */
[----:B------:R-:W-:-:S02]  /*0700*/  LOP3.LUT R42, R40, 0x8, RZ, 0xfc, !PT ;  /* 0x00000008282a7812 */ /* 0x000fc400078efcff */
[----:B------:R-:W-:-:S03]  /*0710*/  LOP3.LUT R41, R40, 0x10, RZ, 0xfc, !PT ;  /* 0x0000001028297812 */ /* 0x000fc600078efcff */
[----:B-1----:R-:W1:Y:S01]  /*0720*/  MUFU.RCP R3, R3 ;  /* 0x0000000300037308 */ /* 0x002e620000001000 */
[-C--:B0-----:R-:W-:Y:S02]  /*0730*/  IMAD R38, R38, R43.reuse, RZ ;  /* 0x0000002b26267224 */ /* 0x081fe400078e02ff */
[----:B------:R-:W-:-:S05]  /*0740*/  IMAD R40, R40, R43, RZ ;  /* 0x0000002b28287224 */ /* 0x000fca00078e02ff */
[----:B--2---:R-:W0:Y:S01]  /*0750*/  MUFU.RCP R5, R5 ;  /* 0x0000000500057308 */ /* 0x004e220000001000 */
[-C--:B------:R-:W-:Y:S02]  /*0760*/  IMAD R41, R41, R43.reuse, RZ ;  /* 0x0000002b29297224 */ /* 0x080fe400078e02ff */
[----:B------:R-:W-:Y:S02]  /*0770*/  IMAD R42, R42, R43, RZ ;  /* 0x0000002b2a2a7224 */ /* 0x000fe400078e02ff */
[----:B------:R-:W-:Y:S02]  /*0780*/  IMAD.SHL.U32 R43, R43, 0x20, RZ ;  /* 0x000000202b2b7824 */ /* 0x000fe400078e00ff */
[----:B-1----:R-:W-:-:S04]  /*0790*/  VIADD R8, R3, 0xffffffe ;  /* 0x0ffffffe03087836 */ /* 0x002fc80000000000 */
[----:B------:R1:W2:Y:S01]  /*07a0*/  F2I.FTZ.U32.TRUNC.NTZ R9, R8 ;  /* 0x0000000800097305 */ /* 0x0002a2000021f000 */
[----:B0-----:R-:W-:Y:S01]  /*07b0*/  VIADD R16, R5, 0xffffffe ;  /* 0x0ffffffe05107836 */ /* 0x001fe20000000000 */
[----:B------:R-:W-:-:S06]  /*07c0*/  IABS R5, R13 ;  /* 0x0000000d00057213 */ /* 0x000fcc0000000000 */
[----:B------:R0:W3:Y:S01]  /*07d0*/  F2I.FTZ.U32.TRUNC.NTZ R17, R16 ;  /* 0x0000001000117305 */ /* 0x0000e2000021f000 */
[----:B-1----:R-:W-:Y:S02]  /*07e0*/  IMAD.MOV.U32 R8, RZ, RZ, RZ ;  /* 0x000000ffff087224 */ /* 0x002fe400078e00ff */
[----:B--2---:R-:W-:Y:S02]  /*07f0*/  IMAD.MOV R7, RZ, RZ, -R9 ;  /* 0x000000ffff077224 */ /* 0x004fe400078e0a09 */
[----:B0-----:R-:W-:Y:S02]  /*0800*/  IMAD.MOV.U32 R16, RZ, RZ, RZ ;  /* 0x000000ffff107224 */ /* 0x001fe400078e00ff */
[----:B------:R-:W-:-:S04]  /*0810*/  IMAD R7, R7, R2, RZ ;  /* 0x0000000207077224 */ /* 0x000fc800078e02ff */
[----:B------:R-:W-:Y:S01]  /*0820*/  IMAD.HI.U32 R9, R9, R7, R8 ;  /* 0x0000000709097227 */ /* 0x000fe200078e0008 */
[----:B------:R-:W-:-:S03]  /*0830*/  IABS R8, R12 ;  /* 0x0000000c00087213 */ /* 0x000fc60000000000 */
[----:B---3--:R-:W-:-:S04]  /*0840*/  IMAD.MOV R3, RZ, RZ, -R17 ;  /* 0x000000ffff037224 */ /* 0x008fc800078e0a11 */
[----:B------:R-:W-:Y:S02]  /*0850*/  IMAD R7, R3, R6, RZ ;  /* 0x0000000603077224 */ /* 0x000fe400078e02ff */
[----:B------:R-:W-:-:S04]  /*0860*/  IMAD.HI.U32 R3, R9, R5, RZ ;  /* 0x0000000509037227 */ /* 0x000fc800078e00ff */
[----:B------:R-:W-:-:S04]  /*0870*/  IMAD.HI.U32 R16, R17, R7, R16 ;  /* 0x0000000711107227 */ /* 0x000fc800078e0010 */
[----:B------:R-:W-:Y:S02]  /*0880*/  IMAD.MOV R17, RZ, RZ, -R3 ;  /* 0x000000ffff117224 */ /* 0x000fe400078e0a03 */
[----:B------:R-:W-:-:S04]  /*0890*/  IMAD.HI.U32 R3, R9, R8, RZ ;  /* 0x0000000809037227 */ /* 0x000fc800078e00ff */
[----:B------:R-:W-:Y:S02]  /*08a0*/  IMAD.MOV R15, RZ, RZ, -R3 ;  /* 0x000000ffff0f7224 */ /* 0x000fe400078e0a03 */
[----:B------:R-:W-:-:S04]  /*08b0*/  IMAD.HI.U32 R7, R9, R19, RZ ;  /* 0x0000001309077227 */ /* 0x000fc800078e00ff */
[----:B------:R-:W-:-:S04]  /*08c0*/  IMAD.HI.U32 R3, R9, R21, RZ ;  /* 0x0000001509037227 */ /* 0x000fc800078e00ff */
[----:B------:R-:W-:-:S04]  /*08d0*/  IMAD.HI.U32 R16, R16, R25, RZ ;  /* 0x0000001910107227 */ /* 0x000fc800078e00ff */
[----:B------:R-:W-:Y:S02]  /*08e0*/  IMAD.MOV R18, RZ, RZ, -R7 ;  /* 0x000000ffff127224 */ /* 0x000fe400078e0a07 */
[----:B------:R-:W-:Y:S02]  /*08f0*/  IMAD.MOV R3, RZ, RZ, -R3 ;  /* 0x000000ffff037224 */ /* 0x000fe400078e0a03 */
[----:B------:R-:W-:Y:S02]  /*0900*/  IMAD.MOV R16, RZ, RZ, -R16 ;  /* 0x000000ffff107224 */ /* 0x000fe400078e0a10 */
[C---:B------:R-:W-:Y:S02]  /*0910*/  IMAD R19, R2.reuse, R18, R19 ;  /* 0x0000001202137224 */ /* 0x040fe400078e0213 */
[----:B------:R-:W-:Y:S01]  /*0920*/  IMAD R21, R2, R3, R21 ;  /* 0x0000000302157224 */ /* 0x000fe200078e0215 */
[----:B------:R-:W-:Y:S01]  /*0930*/  LOP3.LUT R3, R0, 0x80, RZ, 0xc0, !PT ;  /* 0x0000008000037812 */ /* 0x000fe200078ec0ff */
[----:B------:R-:W-:Y:S01]  /*0940*/  IMAD R25, R6, R16, R25 ;  /* 0x0000001006197224 */ /* 0x000fe200078e0219 */
[C---:B------:R-:W-:Y:S01]  /*0950*/  ISETP.GT.U32.AND P2, PT, R2.reuse, R19, PT ;  /* 0x000000130200720c */ /* 0x040fe20003f44070 */
[C---:B------:R-:W-:Y:S01]  /*0960*/  IMAD R17, R2.reuse, R17, R5 ;  /* 0x0000001102117224 */ /* 0x040fe200078e0205 */
[C---:B------:R-:W-:Y:S01]  /*0970*/  ISETP.GT.U32.AND P3, PT, R2.reuse, R21, PT ;  /* 0x000000150200720c */ /* 0x040fe20003f64070 */
[----:B------:R-:W-:Y:S01]  /*0980*/  IMAD R9, R2, R15, R8 ;  /* 0x0000000f02097224 */ /* 0x000fe200078e0208 */
[----:B------:R-:W-:-:S02]  /*0990*/  ISETP.GT.U32.AND P4, PT, R6, R25, PT ;  /* 0x000000190600720c */ /* 0x000fc40003f84070 */
[C---:B------:R-:W-:Y:S02]  /*09a0*/  ISETP.GT.U32.AND P0, PT, R2.reuse, R17, PT ;  /* 0x000000110200720c */ /* 0x040fe40003f04070 */
[----:B------:R-:W-:Y:S02]  /*09b0*/  ISETP.GT.U32.AND P1, PT, R2, R9, PT ;  /* 0x000000090200720c */ /* 0x000fe40003f24070 */
[--C-:B------:R-:W-:Y:S02]  /*09c0*/  SHF.R.U32.HI R5, RZ, 0x1, R0.reuse ;  /* 0x00000001ff057819 */ /* 0x100fe40000011600 */
[----:B------:R-:W-:Y:S01]  /*09d0*/  SHF.R.S32.HI R8, RZ, 0x2, R0 ;  /* 0x00000002ff087819 */ /* 0x000fe20000011400 */
[----:B------:R-:W-:Y:S01]  /*09e0*/  @!P2 IMAD.IADD R19, R19, 0x1, -R2 ;  /* 0x000000011313a824 */ /* 0x000fe200078e0a02 */
[----:B------:R-:W-:Y:S01]  /*09f0*/  LOP3.LUT R7, R5, 0x10, R0, 0xf8, !PT ;  /* 0x0000001005077812 */ /* 0x000fe200078ef800 */
[----:B------:R-:W-:Y:S01]  /*0a00*/  @!P3 IMAD.IADD R21, R21, 0x1, -R2 ;  /* 0x000000011515b824 */ /* 0x000fe200078e0a02 */
[----:B------:R-:W-:Y:S01]  /*0a10*/  SGXT R8, R8, 0x1 ;  /* 0x000000010808781a */ /* 0x000fe20000000200 */
[----:B------:R-:W-:Y:S01]  /*0a20*/  @!P4 IMAD.IADD R25, R25, 0x1, -R6 ;  /* 0x000000011919c824 */ /* 0x000fe200078e0a06 */
[C---:B------:R-:W-:Y:S01]  /*0a30*/  ISETP.GT.U32.AND P2, PT, R2.reuse, R19, PT ;  /* 0x000000130200720c */ /* 0x040fe20003f44070 */
[--C-:B------:R-:W-:Y:S01]  /*0a40*/  @!P0 IMAD.IADD R17, R17, 0x1, -R2.reuse ;  /* 0x0000000111118824 */ /* 0x100fe200078e0a02 */
[----:B------:R-:W-:Y:S01]  /*0a50*/  ISETP.GT.U32.AND P3, PT, R2, R21, PT ;  /* 0x000000150200720c */ /* 0x000fe20003f64070 */
[----:B------:R-:W-:Y:S01]  /*0a60*/  @!P1 IMAD.IADD R9, R9, 0x1, -R2 ;  /* 0x0000000109099824 */ /* 0x000fe200078e0a02 */
[----:B------:R-:W-:Y:S01]  /*0a70*/  ISETP.GT.U32.AND P4, PT, R6, R25, PT ;  /* 0x000000190600720c */ /* 0x000fe20003f84070 */
[----:B------:R-:W-:Y:S01]  /*0a80*/  IMAD.SHL.U32 R7, R7, 0x10, RZ ;  /* 0x0000001007077824 */ /* 0x000fe200078e00ff */
[----:B------:R-:W-:-:S02]  /*0a90*/  ISETP.GT.U32.AND P0, PT, R2, R17, PT ;  /* 0x000000110200720c */ /* 0x000fc40003f04070 */
[----:B------:R-:W-:Y:S02]  /*0aa0*/  ISETP.GT.U32.AND P1, PT, R2, R9, PT ;  /* 0x000000090200720c */ /* 0x000fe40003f24070 */
[----:B------:R-:W-:Y:S02]  /*0ab0*/  LOP3.LUT R7, R7, 0x300, RZ, 0xc0, !PT ;  /* 0x0000030007077812 */ /* 0x000fe400078ec0ff */
[----:B------:R-:W-:Y:S01]  /*0ac0*/  SHF.R.U32.HI R15, RZ, 0x2, R0 ;  /* 0x00000002ff0f7819 */ /* 0x000fe20000011600 */
[--C-:B------:R-:W-:Y:S01]  /*0ad0*/  @!P2 IMAD.IADD R19, R19, 0x1, -R2.reuse ;  /* 0x000000011313a824 */ /* 0x100fe200078e0a02 */
[----:B------:R-:W-:Y:S01]  /*0ae0*/  ISETP.GE.AND P2, PT, R13, RZ, PT ;  /* 0x000000ff0d00720c */ /* 0x000fe20003f46270 */
[----:B------:R-:W-:Y:S01]  /*0af0*/  @!P3 IMAD.IADD R21, R21, 0x1, -R2 ;  /* 0x000000011515b824 */ /* 0x000fe200078e0a02 */
[----:B------:R-:W-:Y:S01]  /*0b00*/  ISETP.GE.AND P3, PT, R12, RZ, PT ;  /* 0x000000ff0c00720c */ /* 0x000fe20003f66270 */
[----:B------:R-:W-:Y:S01]  /*0b10*/  @!P4 IMAD.IADD R25, R25, 0x1, -R6 ;  /* 0x000000011919c824 */ /* 0x000fe200078e0a06 */
[----:B------:R-:W-:Y:S01]  /*0b20*/  ISETP.GE.AND P4, PT, R11, RZ, PT ;  /* 0x000000ff0b00720c */ /* 0x000fe20003f86270 */
[--C-:B------:R-:W-:Y:S01]  /*0b30*/  @!P0 IMAD.IADD R17, R17, 0x1, -R2.reuse ;  /* 0x0000000111118824 */ /* 0x100fe200078e0a02 */
[----:B------:R-:W-:Y:S01]  /*0b40*/  ISETP.NE.AND P0, PT, R23, RZ, PT ;  /* 0x000000ff1700720c */ /* 0x000fe20003f05270 */
[----:B------:R-:W-:Y:S01]  /*0b50*/  @!P1 IMAD.IADD R9, R9, 0x1, -R2 ;  /* 0x0000000109099824 */ /* 0x000fe200078e0a02 */
[----:B------:R-:W-:Y:S01]  /*0b60*/  ISETP.NE.AND P1, PT, R22, RZ, PT ;  /* 0x000000ff1600720c */ /* 0x000fe20003f25270 */
[----:B------:R-:W-:Y:S01]  /*0b70*/  @!P5 IMAD.MOV R21, RZ, RZ, -R21 ;  /* 0x000000ffff15d224 */ /* 0x000fe200078e0a15 */
[----:B------:R-:W-:Y:S01]  /*0b80*/  LOP3.LUT R2, RZ, R23, RZ, 0x33, !PT ;  /* 0x00000017ff027212 */ /* 0x000fe200078e33ff */
[----:B------:R-:W-:Y:S01]  /*0b90*/  @!P6 IMAD.MOV R25, RZ, RZ, -R25 ;  /* 0x000000ffff19e224 */ /* 0x000fe200078e0a19 */
[----:B------:R-:W-:Y:S01]  /*0ba0*/  SHF.R.S32.HI R6, RZ, 0x7, R0 ;  /* 0x00000007ff067819 */ /* 0x000fe20000011400 */
[----:B------:R-:W-:Y:S01]  /*0bb0*/  @!P2 IMAD.MOV R17, RZ, RZ, -R17 ;  /* 0x000000ffff11a224 */ /* 0x000fe200078e0a11 */
[----:B------:R-:W-:Y:S01]  /*0bc0*/  LOP3.LUT R27, R7, 0x90, R8, 0xf8, !PT ;  /* 0x00000090071b7812 */ /* 0x000fe200078ef808 */
[----:B------:R-:W-:Y:S01]  /*0bd0*/  @!P3 IMAD.MOV R9, RZ, RZ, -R9 ;  /* 0x000000ffff09b224 */ /* 0x000fe200078e0a09 */
[----:B------:R-:W-:Y:S01]  /*0be0*/  LOP3.LUT R8, R0, 0x3, RZ, 0xc0, !PT ;  /* 0x0000000300087812 */ /* 0x000fe200078ec0ff */
[----:B------:R-:W-:Y:S01]  /*0bf0*/  @!P4 IMAD.MOV R19, RZ, RZ, -R19 ;  /* 0x000000ffff13c224 */ /* 0x000fe200078e0a13 */
[----:B------:R-:W-:-:S02]  /*0c00*/  SEL R17, R2, R17, !P0 ;  /* 0x0000001102117207 */ /* 0x000fc40004000000 */
[----:B------:R-:W-:Y:S01]  /*0c10*/  SEL R9, R2, R9, !P0 ;  /* 0x0000000902097207 */ /* 0x000fe20004000000 */
[----:B------:R-:W-:Y:S01]  /*0c20*/  IMAD R16, R8, 0x88, RZ ;  /* 0x0000008808107824 */ /* 0x000fe200078e02ff */
[C---:B------:R-:W-:Y:S01]  /*0c30*/  SEL R19, R2.reuse, R19, !P0 ;  /* 0x0000001302137207 */ /* 0x040fe20004000000 */
[----:B------:R-:W-:Y:S01]  /*0c40*/  IMAD R17, R17, UR5, RZ ;  /* 0x0000000511117c24 */ /* 0x000fe2000f8e02ff */
[----:B------:R-:W-:Y:S01]  /*0c50*/  SEL R2, R2, R21, !P0 ;  /* 0x0000001502027207 */ /* 0x000fe20004000000 */
[----:B------:R-:W-:Y:S01]  /*0c60*/  IMAD R9, R9, UR5, RZ ;  /* 0x0000000509097c24 */ /* 0x000fe2000f8e02ff */
[----:B------:R-:W-:Y:S01]  /*0c70*/  @!P1 LOP3.LUT R25, RZ, R22, RZ, 0x33, !PT ;  /* 0x00000016ff199212 */ /* 0x000fe200078e33ff */
[----:B------:R-:W-:Y:S01]  /*0c80*/  IMAD R19, R19, UR5, RZ ;  /* 0x0000000513137c24 */ /* 0x000fe2000f8e02ff */
[----:B------:R-:W-:Y:S01]  /*0c90*/  SHF.R.S32.HI R7, RZ, 0x1f, R4 ;  /* 0x0000001fff077819 */ /* 0x000fe20000011404 */
[----:B------:R-:W-:Y:S01]  /*0ca0*/  IMAD R2, R2, UR5, RZ ;  /* 0x0000000502027c24 */ /* 0x000fe2000f8e02ff */
[----:B------:R-:W-:Y:S01]  /*0cb0*/  SGXT R6, R6, 0x1 ;  /* 0x000000010606781a */ /* 0x000fe20000000200 */
[----:B------:R-:W-:Y:S01]  /*0cc0*/  IMAD R34, R25, UR6, RZ ;  /* 0x0000000619227c24 */ /* 0x000fe2000f8e02ff */
[----:B------:R-:W-:Y:S01]  /*0cd0*/  LEA.HI R4, R7, R4, RZ, 0x5 ;  /* 0x0000000407047211 */ /* 0x000fe200078f28ff */
[----:B------:R-:W-:Y:S01]  /*0ce0*/  ULDC UR5, c[0x0][0x23c] ;  /* 0x00008f0000057ab9 */ /* 0x000fe20000000800 */
[----:B------:R-:W-:Y:S01]  /*0cf0*/  SHF.R.S32.HI R33, RZ, 0x1f, R2 ;  /* 0x0000001fff217819 */ /* 0x000fe20000011402 */
[----:B------:R-:W-:Y:S01]  /*0d00*/  IMAD R39, R39, UR5, RZ ;  /* 0x0000000527277c24 */ /* 0x000fe2000f8e02ff */
[----:B------:R-:W-:Y:S01]  /*0d10*/  IADD3 R26, P4, R2, UR12, RZ ;  /* 0x0000000c021a7c10 */ /* 0x000fe2000ff9e0ff */
[----:B------:R-:W-:Y:S01]  /*0d20*/  IMAD.SHL.U32 R2, R0, 0x20, RZ ;  /* 0x0000002000027824 */ /* 0x000fe200078e00ff */
[----:B------:R-:W-:Y:S01]  /*0d30*/  SGXT.U32 R15, R15, 0x3 ;  /* 0x000000030f0f781a */ /* 0x000fe20000000000 */
[----:B------:R-:W-:Y:S01]  /*0d40*/  USHF.L.U32 UR5, UR5, 0x5, URZ ;  /* 0x0000000505057899 */ /* 0x000fe2000800063f */
[----:B------:R-:W-:Y:S01]  /*0d50*/  SHF.R.U32.HI R8, RZ, 0x3, R3 ;  /* 0x00000003ff087819 */ /* 0x000fe20000011603 */
[----:B------:R-:W-:Y:S01]  /*0d60*/  ULDC UR6, c[0x0][0x230] ;  /* 0x00008c0000067ab9 */ /* 0x000fe20000000800 */
[----:B------:R-:W-:-:S02]  /*0d70*/  LOP3.LUT R7, R6, 0x88, RZ, 0xc0, !PT ;  /* 0x0000008806077812 */ /* 0x000fc400078ec0ff */
[----:B------:R-:W-:Y:S02]  /*0d80*/  LOP3.LUT R20, R27, 0x10, R20, 0x78, !PT ;  /* 0x000000101b147812 */ /* 0x000fe400078e7814 */
[----:B------:R-:W-:Y:S02]  /*0d90*/  SHF.R.S32.HI R29, RZ, 0x1f, R9 ;  /* 0x0000001fff1d7819 */ /* 0x000fe40000011409 */
[----:B------:R-:W-:Y:S02]  /*0da0*/  IADD3 R24, P2, R9, UR12, RZ ;  /* 0x0000000c09187c10 */ /* 0x000fe4000ff5e0ff */
[----:B------:R-:W-:Y:S02]  /*0db0*/  LOP3.LUT R15, R16, R15, R8, 0x1e, !PT ;  /* 0x0000000f100f7212 */ /* 0x000fe400078e1e08 */
[----:B------:R-:W-:Y:S02]  /*0dc0*/  SHF.R.S32.HI R28, RZ, 0x1f, R17 ;  /* 0x0000001fff1c7819 */ /* 0x000fe40000011411 */
[----:B------:R-:W-:-:S02]  /*0dd0*/  IADD3 R46, P1, R17, UR12, RZ ;  /* 0x0000000c112e7c10 */ /* 0x000fc4000ff3e0ff */
[----:B------:R-:W-:Y:S02]  /*0de0*/  CS2R R16, SRZ ;  /* 0x0000000000107805 */ /* 0x000fe4000001ff00 */
[----:B------:R-:W-:Y:S02]  /*0df0*/  SHF.R.S32.HI R32, RZ, 0x1f, R19 ;  /* 0x0000001fff207819 */ /* 0x000fe40000011413 */
[----:B------:R-:W-:Y:S02]  /*0e00*/  IADD3 R25, P3, R19, UR12, RZ ;  /* 0x0000000c13197c10 */ /* 0x000fe4000ff7e0ff */
[----:B------:R-:W-:Y:S02]  /*0e10*/  CS2R R18, SRZ ;  /* 0x0000000000127805 */ /* 0x000fe4000001ff00 */
[----:B------:R-:W-:Y:S02]  /*0e20*/  IADD3 R27, P0, R34, UR10, RZ ;  /* 0x0000000a221b7c10 */ /* 0x000fe4000ff1e0ff */
[----:B------:R-:W-:-:S02]  /*0e30*/  LOP3.LUT R9, R2, 0x60, RZ, 0xc0, !PT ;  /* 0x0000006002097812 */ /* 0x000fc400078ec0ff */
[----:B------:R-:W-:Y:S02]  /*0e40*/  LOP3.LUT R21, R6, 0x90, RZ, 0xc0, !PT ;  /* 0x0000009006157812 */ /* 0x000fe400078ec0ff */
[----:B------:R-:W-:Y:S02]  /*0e50*/  LOP3.LUT R44, R7, 0x7f, R0, 0x78, !PT ;  /* 0x0000007f072c7812 */ /* 0x000fe400078e7800 */
[----:B------:R-:W-:Y:S02]  /*0e60*/  IADD3.X R28, R28, UR13, RZ, P1, !PT ;  /* 0x0000000d1c1c7c10 */ /* 0x000fe40008ffe4ff */
[----:B------:R-:W-:Y:S02]  /*0e70*/  IADD3.X R29, R29, UR13, RZ, P2, !PT ;  /* 0x0000000d1d1d7c10 */ /* 0x000fe400097fe4ff */
[----:B------:R-:W-:Y:S02]  /*0e80*/  IADD3.X R32, R32, UR13, RZ, P3, !PT ;  /* 0x0000000d20207c10 */ /* 0x000fe40009ffe4ff */
[----:B------:R-:W-:-:S02]  /*0e90*/  IADD3.X R33, R33, UR13, RZ, P4, !PT ;  /* 0x0000000d21217c10 */ /* 0x000fc4000a7fe4ff */
[----:B------:R-:W-:Y:S02]  /*0ea0*/  LEA.HI.X.SX32 R34, R34, UR11, 0x1, P0 ;  /* 0x0000000b22227c11 */ /* 0x000fe400080f0eff */
[----:B------:R-:W-:Y:S02]  /*0eb0*/  SHF.R.S32.HI R4, RZ, 0x5, R4 ;  /* 0x00000005ff047819 */ /* 0x000fe40000011404 */
[----:B------:R-:W-:Y:S02]  /*0ec0*/  LOP3.LUT R8, R21, 0x7f, R0, 0x78, !PT ;  /* 0x0000007f15087812 */ /* 0x000fe400078e7800 */
[----:B------:R-:W-:Y:S02]  /*0ed0*/  LOP3.LUT R7, R15, 0x8, RZ, 0x3c, !PT ;  /* 0x000000080f077812 */ /* 0x000fe400078e3cff */
[----:B------:R-:W-:Y:S02]  /*0ee0*/  LOP3.LUT R6, R44, 0x10, RZ, 0x3c, !PT ;  /* 0x000000102c067812 */ /* 0x000fe400078e3cff */
[----:B------:R-:W-:-:S07]  /*0ef0*/  IADD3 R35, R20, UR4, R9 ;  /* 0x0000000414237c10 */ /* 0x000fce000fffe009 */
.L_x_1:
[--C-:B------:R-:W-:Y:S02]  /*0f00*/  SHF.R.U32.HI R21, RZ, 0x5, R0.reuse ;  /* 0x00000005ff157819 */ /* 0x100fe40000011600 */
[----:B------:R-:W-:Y:S02]  /*0f10*/  SHF.R.U32.HI R20, RZ, 0x5, R0 ;  /* 0x00000005ff147819 */ /* 0x000fe40000011600 */
[----:B------:R-:W-:Y:S02]  /*0f20*/  SGXT.U32 R21, R21, 0x3 ;  /* 0x000000031515781a */ /* 0x000fe40000000000 */
[----:B------:R-:W-:Y:S01]  /*0f30*/  IADD3 R36, P2, R40, R27, RZ ;  /* 0x0000001b28247210 */ /* 0x000fe20007f5e0ff */
[----:B------:R-:W-:Y:S01]  /*0f40*/  VIADD R20, R20, 0x18 ;  /* 0x0000001814147836 */ /* 0x000fe20000000000 */
[C---:B------:R-:W-:Y:S02]  /*0f50*/  ISETP.GE.AND P1, PT, R21.reuse, UR6, PT ;  /* 0x0000000615007c0c */ /* 0x040fe4000bf26270 */
[----:B------:R-:W-:-:S02]  /*0f60*/  LOP3.LUT R22, R21, 0x10, RZ, 0xfc, !PT ;  /* 0x0000001015167812 */ /* 0x000fc400078efcff */
[----:B------:R-:W-:Y:S02]  /*0f70*/  LOP3.LUT R21, R21, 0x8, RZ, 0xfc, !PT ;  /* 0x0000000815157812 */ /* 0x000fe400078efcff */
[----:B------:R-:W-:Y:S02]  /*0f80*/  PRMT R45, RZ, 0x7610, R45 ;  /* 0x00007610ff2d7816 */ /* 0x000fe4000000002d */
[----:B------:R-:W-:Y:S02]  /*0f90*/  LEA.HI.X.SX32 R37, R40, R34, 0x1, P2 ;  /* 0x0000002228257211 */ /* 0x000fe400010f0eff */
[----:B------:R-:W-:Y:S02]  /*0fa0*/  ISETP.GE.AND P0, PT, R22, UR6, PT ;  /* 0x0000000616007c0c */ /* 0x000fe4000bf06270 */
[----:B------:R-:W-:Y:S01]  /*0fb0*/  ISETP.GE.AND P5, PT, R20, UR6, PT ;  /* 0x0000000614007c0c */ /* 0x000fe2000bfa6270 */
[----:B------:R0:W2:Y:S01]  /*0fc0*/  @!P1 LDG.E.U8 R45, desc[UR8][R36.64] ;  /* 0x00000008242d9981 */ /* 0x0000a2000c1e1100 */
[----:B------:R-:W-:-:S02]  /*0fd0*/  ISETP.GE.AND P4, PT, R21, UR6, PT ;  /* 0x0000000615007c0c */ /* 0x000fc4000bf86270 */
[CC--:B------:R-:W-:Y:S02]  /*0fe0*/  IADD3 R22, P2, R41.reuse, R27.reuse, RZ ;  /* 0x0000001b29167210 */ /* 0x0c0fe40007f5e0ff */
[-C--:B------:R-:W-:Y:S02]  /*0ff0*/  IADD3 R30, P3, R42, R27.reuse, RZ ;  /* 0x0000001b2a1e7210 */ /* 0x080fe40007f7e0ff */
[----:B------:R-:W-:Y:S02]  /*1000*/  IADD3 R20, P1, R38, R27, RZ ;  /* 0x0000001b26147210 */ /* 0x000fe40007f3e0ff */
[----:B------:R-:W-:Y:S02]  /*1010*/  PRMT R49, RZ, 0x7610, R49 ;  /* 0x00007610ff317816 */ /* 0x000fe40000000031 */
[----:B------:R-:W-:Y:S02]  /*1020*/  LEA.HI.X.SX32 R23, R41, R34, 0x1, P2 ;  /* 0x0000002229177211 */ /* 0x000fe400010f0eff */
[----:B------:R-:W-:-:S02]  /*1030*/  PRMT R47, RZ, 0x7610, R47 ;  /* 0x00007610ff2f7816 */ /* 0x000fc4000000002f */
[----:B------:R-:W-:Y:S01]  /*1040*/  PRMT R51, RZ, 0x7610, R51 ;  /* 0x00007610ff337816 */ /* 0x000fe20000000033 */
[----:B------:R-:W3:Y:S01]  /*1050*/  @!P0 LDG.E.U8 R49, desc[UR8][R22.64] ;  /* 0x0000000816318981 */ /* 0x000ee2000c1e1100 */
[-C--:B------:R-:W-:Y:S02]  /*1060*/  LEA.HI.X.SX32 R31, R42, R34.reuse, 0x1, P3 ;  /* 0x000000222a1f7211 */ /* 0x080fe400018f0eff */
[----:B------:R-:W-:-:S03]  /*1070*/  LEA.HI.X.SX32 R21, R38, R34, 0x1, P1 ;  /* 0x0000002226157211 */ /* 0x000fc600008f0eff */
[----:B------:R-:W4:Y:S04]  /*1080*/  @!P4 LDG.E.U8 R47, desc[UR8][R30.64] ;  /* 0x000000081e2fc981 */ /* 0x000f28000c1e1100 */
[----:B------:R1:W5:Y:S01]  /*1090*/  @!P5 LDG.E.U8 R51, desc[UR8][R20.64] ;  /* 0x000000081433d981 */ /* 0x000362000c1e1100 */
[----:B------:R-:W-:Y:S01]  /*10a0*/  BAR.SYNC.DEFER_BLOCKING 0x0 ;  /* 0x0000000000007b1d */ /* 0x000fe20000010000 */
[----:B0-----:R-:W-:Y:S02]  /*10b0*/  LOP3.LUT R36, R0, 0x1f, RZ, 0xc0, !PT ;  /* 0x0000001f00247812 */ /* 0x001fe400078ec0ff */
[----:B------:R-:W-:Y:S02]  /*10c0*/  IADD3 RZ, P0, R39, R26, RZ ;  /* 0x0000001a27ff7210 */ /* 0x000fe40007f1e0ff */
[----:B------:R-:W-:-:S02]  /*10d0*/  SHF.R.S32.HI R48, RZ, 0x1f, R39 ;  /* 0x0000001fff307819 */ /* 0x000fc40000011427 */
[----:B------:R-:W-:Y:S02]  /*10e0*/  ISETP.GE.AND P3, PT, R36, UR6, PT ;  /* 0x0000000624007c0c */ /* 0x000fe4000bf66270 */
[C---:B------:R-:W-:Y:S01]  /*10f0*/  IADD3 RZ, P1, R39.reuse, R24, RZ ;  /* 0x0000001827ff7210 */ /* 0x040fe20007f3e0ff */
[C---:B------:R-:W-:Y:S01]  /*1100*/  IMAD.X R37, R48.reuse, 0x1, R33, P0 ;  /* 0x0000000130257824 */ /* 0x040fe200000e0621 */
[C---:B------:R-:W-:Y:S02]  /*1110*/  IADD3 RZ, P0, R39.reuse, R46, RZ ;  /* 0x0000002e27ff7210 */ /* 0x040fe40007f1e0ff */
[C---:B------:R-:W-:Y:S01]  /*1120*/  IADD3 RZ, P2, R39.reuse, R25, RZ ;  /* 0x0000001927ff7210 */ /* 0x040fe20007f5e0ff */
[C---:B------:R-:W-:Y:S01]  /*1130*/  IMAD.IADD R36, R39.reuse, 0x1, R26 ;  /* 0x0000000127247824 */ /* 0x040fe200078e021a */
[----:B------:R-:W-:Y:S01]  /*1140*/  PRMT R53, RZ, 0x7610, R53 ;  /* 0x00007610ff357816 */ /* 0x000fe20000000035 */
[C---:B-1----:R-:W-:Y:S01]  /*1150*/  IMAD.IADD R20, R39.reuse, 0x1, R25 ;  /* 0x0000000127147824 */ /* 0x042fe200078e0219 */
[----:B------:R-:W-:Y:S01]  /*1160*/  PRMT R57, RZ, 0x7610, R57 ;  /* 0x00007610ff397816 */ /* 0x000fe20000000039 */
[C---:B------:R-:W-:Y:S01]  /*1170*/  IMAD.IADD R22, R39.reuse, 0x1, R24 ;  /* 0x0000000127167824 */ /* 0x040fe200078e0218 */
[----:B------:R-:W-:Y:S01]  /*1180*/  PRMT R55, RZ, 0x7610, R55 ;  /* 0x00007610ff377816 */ /* 0x000fe20000000037 */
[----:B------:R-:W-:Y:S01]  /*1190*/  IMAD.X R21, R48, 0x1, R32, P2 ;  /* 0x0000000130157824 */ /* 0x000fe200010e0620 */
[----:B------:R-:W-:Y:S01]  /*11a0*/  PRMT R59, RZ, 0x7610, R59 ;  /* 0x00007610ff3b7816 */ /* 0x000fe2000000003b */
[----:B------:R-:W-:-:S02]  /*11b0*/  IMAD.IADD R30, R39, 0x1, R46 ;  /* 0x00000001271e7824 */ /* 0x000fc400078e022e */
[C---:B------:R-:W-:Y:S02]  /*11c0*/  IMAD.X R23, R48.reuse, 0x1, R29, P1 ;  /* 0x0000000130177824 */ /* 0x040fe400008e061d */
[----:B------:R-:W-:Y:S01]  /*11d0*/  IMAD.X R31, R48, 0x1, R28, P0 ;  /* 0x00000001301f7824 */ /* 0x000fe200000e061c */
[----:B--2---:R-:W-:Y:S04]  /*11e0*/  STS.U8 [R44+UR4], R45 ;  /* 0x0000002d2c007988 */ /* 0x004fe80008000004 */
[----:B---3--:R-:W-:Y:S04]  /*11f0*/  STS.U8 [R44+UR4+0x200], R49 ;  /* 0x000200312c007988 */ /* 0x008fe80008000004 */
[----:B----4-:R-:W-:Y:S04]  /*1200*/  STS.U8 [R6+UR4+0x100], R47 ;  /* 0x0001002f06007988 */ /* 0x010fe80008000004 */
[----:B-----5:R-:W-:Y:S01]  /*1210*/  STS.U8 [R6+UR4+0x300], R51 ;  /* 0x0003003306007988 */ /* 0x020fe20008000004 */
[----:B------:R-:W-:Y:S06]  /*1220*/  BAR.SYNC.DEFER_BLOCKING 0x0 ;  /* 0x0000000000007b1d */ /* 0x000fec0000010000 */
[----:B------:R0:W2:Y:S04]  /*1230*/  @!P3 LDG.E.U8 R53, desc[UR8][R36.64] ;  /* 0x000000082435b981 */ /* 0x0000a8000c1e1100 */
[----:B------:R-:W3:Y:S04]  /*1240*/  @!P3 LDG.E.U8 R57, desc[UR8][R20.64] ;  /* 0x000000081439b981 */ /* 0x000ee8000c1e1100 */
[----:B------:R1:W4:Y:S04]  /*1250*/  @!P3 LDG.E.U8 R55, desc[UR8][R22.64] ;  /* 0x000000081637b981 */ /* 0x000328000c1e1100 */
[----:B------:R-:W5:Y:S04]  /*1260*/  @!P3 LDG.E.U8 R59, desc[UR8][R30.64] ;  /* 0x000000081e3bb981 */ /* 0x000f68000c1e1100 */
[----:B0-----:R-:W-:Y:S04]  /*1270*/  LDS.U8 R36, [R15+UR4] ;  /* 0x000000040f247984 */ /* 0x001fe80008000000 */
[----:B------:R-:W0:Y:S04]  /*1280*/  LDS.U8 R37, [R15+UR4+0x20] ;  /* 0x000020040f257984 */ /* 0x000e280008000000 */
[----:B------:R-:W-:Y:S04]  /*1290*/  LDS.U8 R49, [R15+UR4+0x40] ;  /* 0x000040040f317984 */ /* 0x000fe80008000000 */
[----:B------:R-:W-:Y:S04]  /*12a0*/  LDS.U8 R50, [R15+UR4+0x60] ;  /* 0x000060040f327984 */ /* 0x000fe80008000000 */
[----:B------:R-:W-:Y:S04]  /*12b0*/  LDS.U8 R56, [R15+UR4+0x200] ;  /* 0x000200040f387984 */ /* 0x000fe80008000000 */
[----:B------:R-:W0:Y:S04]  /*12c0*/  LDS.U8 R61, [R15+UR4+0x220] ;  /* 0x000220040f3d7984 */ /* 0x000e280008000000 */
[----:B------:R-:W-:Y:S04]  /*12d0*/  LDS.U8 R47, [R15+UR4+0x240] ;  /* 0x000240040f2f7984 */ /* 0x000fe80008000000 */
[----:B------:R-:W-:Y:S04]  /*12e0*/  LDS.U8 R52, [R15+UR4+0x260] ;  /* 0x000260040f347984 */ /* 0x000fe80008000000 */
[----:B------:R-:W-:Y:S04]  /*12f0*/  LDS.U8 R58, [R7+UR4] ;  /* 0x00000004073a7984 */ /* 0x000fe80008000000 */
[----:B-1----:R-:W1:Y:S04]  /*1300*/  LDS.U8 R23, [R7+UR4+0x20] ;  /* 0x0000200407177984 */ /* 0x002e680008000000 */
[----:B------:R-:W-:Y:S04]  /*1310*/  LDS.U8 R45, [R7+UR4+0x40] ;  /* 0x00004004072d7984 */ /* 0x000fe80008000000 */
[----:B------:R-:W-:Y:S04]  /*1320*/  LDS.U8 R48, [R7+UR4+0x60] ;  /* 0x0000600407307984 */ /* 0x000fe80008000000 */
[----:B------:R-:W-:Y:S04]  /*1330*/  LDS.U8 R20, [R7+UR4+0x200] ;  /* 0x0002000407147984 */ /* 0x000fe80008000000 */
[----:B------:R-:W1:Y:S04]  /*1340*/  LDS.U8 R21, [R7+UR4+0x220] ;  /* 0x0002200407157984 */ /* 0x000e680008000000 */
[----:B------:R-:W-:Y:S04]  /*1350*/  LDS.U8 R51, [R7+UR4+0x240] ;  /* 0x0002400407337984 */ /* 0x000fe80008000000 */
[----:B------:R-:W-:Y:S01]  /*1360*/  LDS.U8 R54, [R7+UR4+0x260] ;  /* 0x0002600407367984 */ /* 0x000fe20008000000 */
[----:B------:R-:W-:Y:S01]  /*1370*/  BAR.SYNC.DEFER_BLOCKING 0x0 ;  /* 0x0000000000007b1d */ /* 0x000fe20000010000 */
[----:B0-----:R-:W-:-:S02]  /*1380*/  IMAD R36, R37, 0x100, R36 ;  /* 0x0000010025247824 */ /* 0x001fc400078e0224 */
[----:B------:R-:W-:Y:S02]  /*1390*/  IMAD R22, R61, 0x100, R56 ;  /* 0x000001003d167824 */ /* 0x000fe400078e0238 */
[----:B-1----:R-:W-:-:S03]  /*13a0*/  IMAD R23, R23, 0x100, R58 ;  /* 0x0000010017177824 */ /* 0x002fc600078e023a */
[----:B------:R-:W-:Y:S01]  /*13b0*/  F2FP.F16.E4M3.UNPACK_B R22, R22 ;  /* 0x00000016ff16723e */ /* 0x000fe200020006ff */
[----:B------:R-:W-:Y:S01]  /*13c0*/  IMAD R37, R21, 0x100, R20 ;  /* 0x0000010015257824 */ /* 0x000fe200078e0214 */
[----:B------:R-:W-:Y:S02]  /*13d0*/  F2FP.F16.E4M3.UNPACK_B R21, R23 ;  /* 0x00000017ff15723e */ /* 0x000fe400020006ff */
[----:B------:R-:W-:Y:S02]  /*13e0*/  F2FP.F16.E4M3.UNPACK_B R20, R36 ;  /* 0x00000024ff14723e */ /* 0x000fe400020006ff */
[----:B------:R-:W-:Y:S01]  /*13f0*/  F2FP.F16.E4M3.UNPACK_B R23, R37 ;  /* 0x00000025ff17723e */ /* 0x000fe200020006ff */
[----:B------:R-:W-:-:S05]  /*1400*/  VIADD R4, R4, 0xffffffff ;  /* 0xffffffff04047836 */ /* 0x000fca0000000000 */
[----:B------:R-:W-:Y:S01]  /*1410*/  ISETP.NE.U32.AND P0, PT, R4, RZ, PT ;  /* 0x000000ff0400720c */ /* 0x000fe20003f05070 */
[----:B------:R-:W-:Y:S02]  /*1420*/  USHF.R.S32.HI UR7, URZ, 0x1f, UR5 ;  /* 0x0000001f3f077899 */ /* 0x000fe40008011405 */
[----:B------:R-:W-:Y:S02]  /*1430*/  IADD3 R46, P1, R46, UR5, RZ ;  /* 0x000000052e2e7c10 */ /* 0x000fe4000ff3e0ff */
[----:B------:R-:W-:Y:S02]  /*1440*/  IADD3 R24, P2, R24, UR5, RZ ;  /* 0x0000000518187c10 */ /* 0x000fe4000ff5e0ff */
[----:B------:R-:W-:Y:S02]  /*1450*/  IADD3 R25, P3, R25, UR5, RZ ;  /* 0x0000000519197c10 */ /* 0x000fe4000ff7e0ff */
[----:B------:R-:W-:Y:S01]  /*1460*/  IADD3 R26, P4, R26, UR5, RZ ;  /* 0x000000051a1a7c10 */ /* 0x000fe2000ff9e0ff */
[----:B------:R-:W-:Y:S01]  /*1470*/  UIADD3 UR6, UR6, -0x20, URZ ;  /* 0xffffffe006067890 */ /* 0x000fe2000fffe03f */
[----:B------:R-:W-:-:S02]  /*1480*/  IADD3 R27, P5, R43, R27, RZ ;  /* 0x0000001b2b1b7210 */ /* 0x000fc40007fbe0ff */
[----:B------:R-:W-:Y:S02]  /*1490*/  IADD3.X R28, R28, UR7, RZ, P1, !PT ;  /* 0x000000071c1c7c10 */ /* 0x000fe40008ffe4ff */
[----:B------:R-:W-:Y:S02]  /*14a0*/  IADD3.X R29, R29, UR7, RZ, P2, !PT ;  /* 0x000000071d1d7c10 */ /* 0x000fe400097fe4ff */
[----:B------:R-:W-:Y:S02]  /*14b0*/  IADD3.X R32, R32, UR7, RZ, P3, !PT ;  /* 0x0000000720207c10 */ /* 0x000fe40009ffe4ff */
[----:B------:R-:W-:Y:S02]  /*14c0*/  IADD3.X R33, R33, UR7, RZ, P4, !PT ;  /* 0x0000000721217c10 */ /* 0x000fe4000a7fe4ff */
[----:B------:R-:W-:Y:S01]  /*14d0*/  LEA.HI.X.SX32 R34, R43, R34, 0x1, P5 ;  /* 0x000000222b227211 */ /* 0x000fe200028f0eff */
[----:B--2---:R-:W-:Y:S04]  /*14e0*/  STS.U8 [R8+UR4], R53 ;  /* 0x0000003508007988 */ /* 0x004fe80008000004 */
[----:B---3--:R-:W-:Y:S04]  /*14f0*/  STS.U8 [R8+UR4+0x100], R57 ;  /* 0x0001003908007988 */ /* 0x008fe80008000004 */
[----:B----4-:R-:W-:Y:S04]  /*1500*/  STS.U8 [R8+UR4+0x200], R55 ;  /* 0x0002003708007988 */ /* 0x010fe80008000004 */
[----:B-----5:R-:W-:Y:S01]  /*1510*/  STS.U8 [R8+UR4+0x300], R59 ;  /* 0x0003003b08007988 */ /* 0x020fe20008000004 */
[----:B------:R-:W-:Y:S06]  /*1520*/  BAR.SYNC.DEFER_BLOCKING 0x0 ;  /* 0x0000000000007b1d */ /* 0x000fec0000010000 */
[----:B------:R-:W0:Y:S02]  /*1530*/  LDSM.16.M88.2 R30, [R35] ;  /* 0x00000000231e783b */ /* 0x000e240000000100 */
[----:B0-----:R-:W-:-:S02]  /*1540*/  F2FP.F16.E4M3.UNPACK_B R36, R30 ;  /* 0x0000001eff24723e */ /* 0x001fc400020006ff */
[----:B------:R-:W-:-:S07]  /*1550*/  F2FP.F16.E4M3.UNPACK_B R37, R31 ;  /* 0x0000001fff25723e */ /* 0x000fce00020006ff */
[----:B------:R-:W-:Y:S01]  /*1560*/  HMMA.16816.F32 R16, R20, R36, R16 ;  /* 0x000000241410723c */ /* 0x000fe20000001810 */
[----:B------:R-:W-:-:S06]  /*1570*/  F2FP.F16.E4M3.UNPACK_B R30, R30.H1 ;  /* 0x0000001eff1e723e */ /* 0x000fcc00030006ff */
[----:B------:R-:W-:Y:S02]  /*1580*/  IMAD R20, R50, 0x100, R49 ;  /* 0x0000010032147824 */ /* 0x000fe400078e0231 */
[----:B------:R-:W-:Y:S02]  /*1590*/  IMAD R22, R52, 0x100, R47 ;  /* 0x0000010034167824 */ /* 0x000fe400078e022f */
[----:B------:R-:W-:Y:S02]  /*15a0*/  IMAD R21, R48, 0x100, R45 ;  /* 0x0000010030157824 */ /* 0x000fe400078e022d */
[----:B------:R-:W-:Y:S01]  /*15b0*/  IMAD R23, R54, 0x100, R51 ;  /* 0x0000010036177824 */ /* 0x000fe200078e0233 */
[----:B------:R-:W-:Y:S02]  /*15c0*/  F2FP.F16.E4M3.UNPACK_B R20, R20 ;  /* 0x00000014ff14723e */ /* 0x000fe400020006ff */
[----:B------:R-:W-:Y:S02]  /*15d0*/  F2FP.F16.E4M3.UNPACK_B R22, R22 ;  /* 0x00000016ff16723e */ /* 0x000fe400020006ff */
[----:B------:R-:W-:-:S02]  /*15e0*/  F2FP.F16.E4M3.UNPACK_B R21, R21 ;  /* 0x00000015ff15723e */ /* 0x000fc400020006ff */
[----:B------:R-:W-:Y:S02]  /*15f0*/  F2FP.F16.E4M3.UNPACK_B R23, R23 ;  /* 0x00000017ff17723e */ /* 0x000fe400020006ff */
[----:B------:R-:W-:-:S07]  /*1600*/  F2FP.F16.E4M3.UNPACK_B R31, R31.H1 ;  /* 0x0000001fff1f723e */ /* 0x000fce00030006ff */
[----:B------:R-:W-:Y:S01]  /*1610*/  HMMA.16816.F32 R16, R20, R30, R16 ;  /* 0x0000001e1410723c */ /* 0x000fe20000001810 */
[----:B------:R-:W-:-:S08]  /*1620*/  NOP ;  /* 0x0000000000007918 */ /* 0x000fd00000000000 */
[----:B------:R-:W-:-:S15]  /*1630*/  @P0 BRA `(.L_x_1) ;  /* 0xfffffff800300947 */ /* 0x000fde000383ffff */
.L_x_0:
[----:B------:R-:W0:Y:S08]  /*1640*/  S2UR UR5, SR_CgaCtaId ;  /* 0x00000000000579c3 */ /* 0x000e300000008800 */
[----:B------:R-:W-:Y:S01]  /*1650*/  BAR.SYNC.DEFER_BLOCKING 0x0 ;  /* 0x0000000000007b1d */ /* 0x000fe20000010000 */
[----:B------:R-:W-:Y:S01]  /*1660*/  ISETP.NE.U32.AND P0, PT, R3, RZ, PT ;  /* 0x000000ff0300720c */ /* 0x000fe20003f05070 */
[----:B------:R-:W-:Y:S01]  /*1670*/  IMAD.SHL.U32 R7, R0, 0x4, RZ ;  /* 0x0000000400077824 */ /* 0x000fe200078e00ff */
[----:B------:R-:W-:-:S02]  /*1680*/  LOP3.LUT R4, R9, 0x1c, R0, 0xf8, !PT ;  /* 0x0000001c09047812 */ /* 0x000fc400078ef800 */
[----:B------:R-:W-:Y:S01]  /*1690*/  SEL R3, RZ, 0x240, !P0 ;  /* 0x00000240ff037807 */ /* 0x000fe20004000000 */
[----:B------:R-:W-:Y:S01]  /*16a0*/  UMOV UR4, 0x400 ;  /* 0x0000040000047882 */ /* 0x000fe20000000000 */
[----:B------:R-:W-:Y:S01]  /*16b0*/  LOP3.LUT R2, R2, 0x300, RZ, 0xc0, !PT ;  /* 0x0000030002027812 */ /* 0x000fe200078ec0ff */
[----:B------:R-:W-:Y:S01]  /*16c0*/  ULDC.64 UR6, c[0x0][0x228] ;  /* 0x00008a0000067ab9 */ /* 0x000fe20000000a00 */
[----:B------:R-:W-:Y:S02]  /*16d0*/  LOP3.LUT R3, R4, R3, RZ, 0x3c, !PT ;  /* 0x0000000304037212 */ /* 0x000fe400078e3cff */
[----:B------:R-:W-:Y:S02]  /*16e0*/  F2FP.SATFINITE.E4M3.F32.PACK_AB_MERGE_C R16, R17, R16, RZ ;  /* 0x000000101110723e */ /* 0x000fe400048070ff */
[----:B------:R-:W-:Y:S02]  /*16f0*/  SHF.R.U32.HI R4, RZ, 0x5, R0 ;  /* 0x00000005ff047819 */ /* 0x000fe40000011600 */
[----:B------:R-:W-:-:S02]  /*1700*/  F2FP.SATFINITE.E4M3.F32.PACK_AB_MERGE_C R18, R19, R18, RZ ;  /* 0x000000121312723e */ /* 0x000fc400048070ff */
[----:B------:R-:W-:Y:S02]  /*1710*/  LOP3.LUT R2, R2, 0xfc, R7, 0xf8, !PT ;  /* 0x000000fc02027812 */ /* 0x000fe400078ef807 */
[----:B------:R-:W-:Y:S02]  /*1720*/  LOP3.LUT R0, R16, 0xffff, RZ, 0xc0, !PT ;  /* 0x0000ffff10007812 */ /* 0x000fe400078ec0ff */
[----:B------:R-:W-:Y:S01]  /*1730*/  LOP3.LUT R7, R3, 0x3, R4, 0xf8, !PT ;  /* 0x0000000303077812 */ /* 0x000fe200078ef804 */
[----:B0-----:R-:W-:Y:S01]  /*1740*/  ULEA UR4, UR5, UR4, 0x18 ;  /* 0x0000000405047291 */ /* 0x001fe2000f8ec03f */
[----:B------:R-:W-:Y:S02]  /*1750*/  LOP3.LUT R3, R18, 0xffff, RZ, 0xc0, !PT ;  /* 0x0000ffff12037812 */ /* 0x000fe400078ec0ff */
[----:B------:R-:W-:Y:S02]  /*1760*/  LOP3.LUT R4, R2, 0x60, R5, 0x78, !PT ;  /* 0x0000006002047812 */ /* 0x000fe400078e7805 */
[----:B------:R-:W-:-:S02]  /*1770*/  SHF.R.U32.HI R0, RZ, 0x8, R0 ;  /* 0x00000008ff007819 */ /* 0x000fc40000011600 */
[----:B------:R-:W-:Y:S02]  /*1780*/  LOP3.LUT R5, R7, 0x20, RZ, 0x3c, !PT ;  /* 0x0000002007057812 */ /* 0x000fe400078e3cff */
[----:B------:R-:W-:Y:S01]  /*1790*/  SHF.R.U32.HI R2, RZ, 0x8, R3 ;  /* 0x00000008ff027819 */ /* 0x000fe20000011603 */
[----:B------:R-:W-:Y:S01]  /*17a0*/  STS.U8 [R7+UR4], R16 ;  /* 0x0000001007007988 */ /* 0x000fe20008000004 */
[----:B------:R-:W-:-:S03]  /*17b0*/  ISETP.GE.AND P0, PT, R14, UR6, PT ;  /* 0x000000060e007c0c */ /* 0x000fc6000bf06270 */
[----:B------:R-:W-:Y:S01]  /*17c0*/  STS.U8 [R7+UR4+0x80], R0 ;  /* 0x0000800007007988 */ /* 0x000fe20008000004 */
[----:B------:R-:W-:Y:S02]  /*17d0*/  ISETP.LT.AND P3, PT, R10, UR7, !P0 ;  /* 0x000000070a007c0c */ /* 0x000fe4000c761270 */
[----:B------:R-:W-:Y:S01]  /*17e0*/  ISETP.LT.AND P2, PT, R11, UR7, !P0 ;  /* 0x000000070b007c0c */ /* 0x000fe2000c741270 */
[----:B------:R-:W-:Y:S04]  /*17f0*/  STS.U8 [R5+UR4+0x100], R18 ;  /* 0x0001001205007988 */ /* 0x000fe80008000004 */
[----:B------:R0:W-:Y:S01]  /*1800*/  STS.U8 [R5+UR4+0x180], R2 ;  /* 0x0001800205007988 */ /* 0x0001e20008000004 */
[----:B------:R-:W-:Y:S06]  /*1810*/  BAR.SYNC.DEFER_BLOCKING 0x0 ;  /* 0x0000000000007b1d */ /* 0x000fec0000010000 */
[----:B------:R1:W2:Y:S01]  /*1820*/  LDS R17, [R4+UR4] ;  /* 0x0000000404117984 */ /* 0x0002a20008000800 */
[----:B------:R-:W-:-:S02]  /*1830*/  ULDC UR4, c[0x0][0x244] ;  /* 0x0000910000047ab9 */ /* 0x000fc40000000800 */
[----:B------:R-:W-:Y:S01]  /*1840*/  IMAD R3, R14, UR4, RZ ;  /* 0x000000040e037c24 */ /* 0x000fe2000f8e02ff */
[----:B------:R-:W-:-:S04]  /*1850*/  ULDC.64 UR4, c[0x0][0x220] ;  /* 0x0000880000047ab9 */ /* 0x000fc80000000a00 */
[C---:B------:R-:W-:Y:S01]  /*1860*/  IADD3 R9, P1, R3.reuse, UR4, RZ ;  /* 0x0000000403097c10 */ /* 0x040fe2000ff3e0ff */
[----:B------:R-:W-:Y:S02]  /*1870*/  ULDC UR4, c[0x0][0x248] ;  /* 0x0000920000047ab9 */ /* 0x000fe40000000800 */
[----:B------:R-:W-:Y:S01]  /*1880*/  IMAD R10, R10, UR4, RZ ;  /* 0x000000040a0a7c24 */ /* 0x000fe2000f8e02ff */
[----:B------:R-:W-:Y:S01]  /*1890*/  LEA.HI.X.SX32 R15, R3, UR5, 0x1, P1 ;  /* 0x00000005030f7c11 */ /* 0x000fe200088f0eff */
[----:B------:R-:W-:Y:S01]  /*18a0*/  IMAD R11, R11, UR4, RZ ;  /* 0x000000040b0b7c24 */ /* 0x000fe2000f8e02ff */
[C---:B------:R-:W-:Y:S01]  /*18b0*/  ISETP.LT.AND P1, PT, R12.reuse, UR7, !P0 ;  /* 0x000000070c007c0c */ /* 0x040fe2000c721270 */
[----:B------:R-:W-:Y:S01]  /*18c0*/  IMAD R12, R12, UR4, RZ ;  /* 0x000000040c0c7c24 */ /* 0x000fe2000f8e02ff */
[----:B0-----:R-:W-:Y:S01]  /*18d0*/  IADD3 R2, P4, R10, R9, RZ ;  /* 0x000000090a027210 */ /* 0x001fe20007f9e0ff */
[C---:B------:R-:W-:Y:S01]  /*18e0*/  IMAD R0, R13.reuse, UR4, RZ ;  /* 0x000000040d007c24 */ /* 0x040fe2000f8e02ff */
[----:B------:R-:W-:-:S02]  /*18f0*/  ISETP.LT.AND P0, PT, R13, UR7, !P0 ;  /* 0x000000070d007c0c */ /* 0x000fc4000c701270 */
[C---:B-1----:R-:W-:Y:S02]  /*1900*/  IADD3 R4, P6, R11.reuse, R9, RZ ;  /* 0x000000090b047210 */ /* 0x042fe40007fde0ff */
[----:B------:R-:W-:Y:S02]  /*1910*/  LEA.HI.X.SX32 R3, R10, R15, 0x1, P4 ;  /* 0x0000000f0a037211 */ /* 0x000fe400020f0eff */
[-C--:B------:R-:W-:Y:S02]  /*1920*/  IADD3 R6, P5, R12, R9.reuse, RZ ;  /* 0x000000090c067210 */ /* 0x080fe40007fbe0ff */
[----:B------:R-:W-:Y:S02]  /*1930*/  IADD3 R8, P4, R0, R9, RZ ;  /* 0x0000000900087210 */ /* 0x000fe40007f9e0ff */
[-C--:B------:R-:W-:Y:S02]  /*1940*/  LEA.HI.X.SX32 R5, R11, R15.reuse, 0x1, P6 ;  /* 0x0000000f0b057211 */ /* 0x080fe400030f0eff */
[----:B------:R-:W-:-:S02]  /*1950*/  LEA.HI.X.SX32 R7, R12, R15, 0x1, P5 ;  /* 0x0000000f0c077211 */ /* 0x000fc400028f0eff */
[----:B------:R-:W-:Y:S02]  /*1960*/  LEA.HI.X.SX32 R9, R0, R15, 0x1, P4 ;  /* 0x0000000f00097211 */ /* 0x000fe400020f0eff */
[C---:B--2---:R-:W-:Y:S02]  /*1970*/  PRMT R11, R17.reuse, 0x7770, RZ ;  /* 0x00007770110b7816 */ /* 0x044fe400000000ff */
[C---:B------:R-:W-:Y:S02]  /*1980*/  PRMT R13, R17.reuse, 0x7771, RZ ;  /* 0x00007771110d7816 */ /* 0x040fe400000000ff */
[C---:B------:R-:W-:Y:S01]  /*1990*/  PRMT R15, R17.reuse, 0x7772, RZ ;  /* 0x00007772110f7816 */ /* 0x040fe200000000ff */
[----:B------:R0:W-:Y:S01]  /*19a0*/  @P3 STG.E.U8 desc[UR8][R2.64], R11 ;  /* 0x0000000b02003986 */ /* 0x0001e2000c101108 */
[----:B------:R-:W-:-:S03]  /*19b0*/  PRMT R17, R17, 0x7773, RZ ;  /* 0x0000777311117816 */ /* 0x000fc600000000ff */
[----:B------:R0:W-:Y:S04]  /*19c0*/  @P2 STG.E.U8 desc[UR8][R4.64], R13 ;  /* 0x0000000d04002986 */ /* 0x0001e8000c101108 */
[----:B------:R0:W-:Y:S01]  /*19d0*/  @P1 STG.E.U8 desc[UR8][R6.64], R15 ;  /* 0x0000000f06001986 */ /* 0x0001e2000c101108 */
[----:B------:R-:W-:Y:S05]  /*19e0*/  @!P0 EXIT ;  /* 0x000000000000894d */ /* 0x000fea0003800000 */
[----:B------:R-:W-:Y:S01]  /*19f0*/  STG.E.U8 desc[UR8][R8.64], R17 ;  /* 0x0000001108007986 */ /* 0x000fe2000c101108 */
[----:B------:R-:W-:Y:S05]  /*1a00*/  EXIT ;  /* 0x000000000000794d */ /* 0x000fea0003800000 */
.L_x_2:
[----:B------:R-:W-:-:S00]  /*1a10*/  BRA `(.L_x_2) ;  /* 0xfffffffc00fc7947 */ /* 0x000fc0000383ffff */
[----:B------:R-:W-:-:S00]  /*1a20*/  NOP ;  /* 0x0000000000007918 */ /* 0x000fc00000000000 */
        /* <DEDUP_REMOVED lines=13> */
.L_x_3:


//--------------------- .nv.shared.matmul_kernel  --------------------------
	.section	.nv.shared.matmul_kernel,"aw",@nobits
	.sectionflags	@""
	.align	16
	.zero		1024


//--------------------- .nv.shared.reserved.0     --------------------------
	.section	.nv.shared.reserved.0,"aw",@nobits
	.weak		__nv_reservedSMEM_offset_0_alias
	.size		__nv_reservedSMEM_offset_0_alias, 0, 0
	.other		__nv_reservedSMEM_offset_0_alias,@"STO_CUDA_RESERVED_SHARED STV_DEFAULT"
__nv_reservedSMEM_offset_0_alias:
	.zero		0


//--------------------- .nv.constant0.matmul_kernel --------------------------
	.section	.nv.constant0.matmul_kernel,"a",@progbits
	.sectionflags	@""
	.align	4
.nv.constant0.matmul_kernel:
	.zero		608


//--------------------- SYMBOLS --------------------------

	.type		.nv.reservedSmem.offset0,@object
	.size		.nv.reservedSmem.offset0,0x4
